	.headerflags	@"EF_CUDA_TEXMODE_UNIFIED EF_CUDA_64BIT_ADDRESS EF_CUDA_ACCELERATORS EF_CUDA_SM90 EF_CUDA_VIRTUAL_SM(EF_CUDA_SM90)"
	.elftype	@"ET_EXEC"


//--------------------- .nv.info                  --------------------------
	.section	.nv.info,"",@"SHT_CUDA_INFO"
	.align	4


	//----- nvinfo : EIATTR_REGCOUNT
	.align		4
        /*0000*/ 	.byte	0x04, 0x2f
        /*0002*/ 	.short	(.L_3 - .L_2)
	.align		4
.L_2:
        /*0004*/ 	.word	index@(triton_poi_fused__native_batch_norm_legit_no_training_convolution_relu_8)
        /*0008*/ 	.word	0x00000020


	//----- nvinfo : EIATTR_MIN_STACK_SIZE
	.align		4
.L_3:
        /*000c*/ 	.byte	0x04, 0x12
        /*000e*/ 	.short	(.L_5 - .L_4)
	.align		4
.L_4:
        /*0010*/ 	.word	index@(triton_poi_fused__native_batch_norm_legit_no_training_convolution_relu_8)
        /*0014*/ 	.word	0x00000000


	//----- nvinfo : EIATTR_FRAME_SIZE
	.align		4
.L_5:
        /*0018*/ 	.byte	0x04, 0x11
        /*001a*/ 	.short	(.L_7 - .L_6)
	.align		4
.L_6:
        /*001c*/ 	.word	index@(triton_poi_fused__native_batch_norm_legit_no_training_convolution_relu_8)
        /*0020*/ 	.word	0x00000000


	//----- nvinfo : EIATTR_MIN_STACK_SIZE
	.align		4
.L_7:
        /*0024*/ 	.byte	0x04, 0x12
        /*0026*/ 	.short	(.L_9 - .L_8)
	.align		4
.L_8:
        /*0028*/ 	.word	index@(triton_poi_fused__native_batch_norm_legit_no_training_convolution_relu_8)
        /*002c*/ 	.word	0x00000000
.L_9:


//--------------------- .nv.info.triton_poi_fused__native_batch_norm_legit_no_training_convolution_relu_8 --------------------------
	.section	.nv.info.triton_poi_fused__native_batch_norm_legit_no_training_convolution_relu_8,"",@"SHT_CUDA_INFO"
	.sectionflags	@""
	.align	4


	//----- nvinfo : EIATTR_CUDA_API_VERSION
	.align		4
        /*0000*/ 	.byte	0x04, 0x37
        /*0002*/ 	.short	(.L_11 - .L_10)
.L_10:
        /*0004*/ 	.word	0x0000007c


	//----- nvinfo : EIATTR_KPARAM_INFO
	.align		4
.L_11:
        /*0008*/ 	.byte	0x04, 0x17
        /*000a*/ 	.short	(.L_13 - .L_12)
.L_12:
        /*000c*/ 	.word	0x00000000
        /*0010*/ 	.short	0x0007
        /*0012*/ 	.short	0x0038
        /*0014*/ 	.byte	0x00, 0xf0, 0x11, 0x00


	//----- nvinfo : EIATTR_KPARAM_INFO
	.align		4
.L_13:
        /*0018*/ 	.byte	0x04, 0x17
        /*001a*/ 	.short	(.L_15 - .L_14)
.L_14:
        /*001c*/ 	.word	0x00000000
        /*0020*/ 	.short	0x0006
        /*0022*/ 	.short	0x0030
        /*0024*/ 	.byte	0x00, 0xf4, 0x21, 0x00


	//----- nvinfo : EIATTR_KPARAM_INFO
	.align		4
.L_15:
        /*0028*/ 	.byte	0x04, 0x17
        /*002a*/ 	.short	(.L_17 - .L_16)
.L_16:
        /*002c*/ 	.word	0x00000000
        /*0030*/ 	.short	0x0005
        /*0032*/ 	.short	0x0028
        /*0034*/ 	.byte	0x00, 0xf4, 0x21, 0x00


	//----- nvinfo : EIATTR_KPARAM_INFO
	.align		4
.L_17:
        /*0038*/ 	.byte	0x04, 0x17
        /*003a*/ 	.short	(.L_19 - .L_18)
.L_18:
        /*003c*/ 	.word	0x00000000
        /*0040*/ 	.short	0x0004
        /*0042*/ 	.short	0x0020
        /*0044*/ 	.byte	0x00, 0xf4, 0x21, 0x00


	//----- nvinfo : EIATTR_KPARAM_INFO
	.align		4
.L_19:
        /*0048*/ 	.byte	0x04, 0x17
        /*004a*/ 	.short	(.L_21 - .L_20)
.L_20:
        /*004c*/ 	.word	0x00000000
        /*0050*/ 	.short	0x0003
        /*0052*/ 	.short	0x0018
        /*0054*/ 	.byte	0x00, 0xf4, 0x21, 0x00


	//----- nvinfo : EIATTR_KPARAM_INFO
	.align		4
.L_21:
        /*0058*/ 	.byte	0x04, 0x17
        /*005a*/ 	.short	(.L_23 - .L_22)
.L_22:
        /*005c*/ 	.word	0x00000000
        /*0060*/ 	.short	0x0002
        /*0062*/ 	.short	0x0010
        /*0064*/ 	.byte	0x00, 0xf4, 0x21, 0x00


	//----- nvinfo : EIATTR_KPARAM_INFO
	.align		4
.L_23:
        /*0068*/ 	.byte	0x04, 0x17
        /*006a*/ 	.short	(.L_25 - .L_24)
.L_24:
        /*006c*/ 	.word	0x00000000
        /*0070*/ 	.short	0x0001
        /*0072*/ 	.short	0x0008
        /*0074*/ 	.byte	0x00, 0xf4, 0x21, 0x00


	//----- nvinfo : EIATTR_KPARAM_INFO
	.align		4
.L_25:
        /*0078*/ 	.byte	0x04, 0x17
        /*007a*/ 	.short	(.L_27 - .L_26)
.L_26:
        /*007c*/ 	.word	0x00000000
        /*0080*/ 	.short	0x0000
        /*0082*/ 	.short	0x0000
        /*0084*/ 	.byte	0x00, 0xf4, 0x21, 0x00


	//----- nvinfo : EIATTR_SPARSE_MMA_MASK
	.align		4
.L_27:
        /*0088*/ 	.byte	0x03, 0x50
        /*008a*/ 	.short	0x0000


	//----- nvinfo : EIATTR_MAXREG_COUNT
	.align		4
        /*008c*/ 	.byte	0x03, 0x1b
        /*008e*/ 	.short	0x00ff


	//----- nvinfo : EIATTR_EXIT_INSTR_OFFSETS
	.align		4
        /*0090*/ 	.byte	0x04, 0x1c
        /*0092*/ 	.short	(.L_29 - .L_28)


	//   ....[0]....
.L_28:
        /*0094*/ 	.word	0x000007e0


	//----- nvinfo : EIATTR_REQNTID
	.align		4
.L_29:
        /*0098*/ 	.byte	0x04, 0x10
        /*009a*/ 	.short	(.L_31 - .L_30)
.L_30:
        /*009c*/ 	.word	0x00000080
        /*00a0*/ 	.word	0x00000001
        /*00a4*/ 	.word	0x00000001


	//----- nvinfo : EIATTR_CBANK_PARAM_SIZE
	.align		4
.L_31:
        /*00a8*/ 	.byte	0x03, 0x19
        /*00aa*/ 	.short	0x003c


	//----- nvinfo : EIATTR_PARAM_CBANK
	.align		4
        /*00ac*/ 	.byte	0x04, 0x0a
        /*00ae*/ 	.short	(.L_33 - .L_32)
	.align		4
.L_32:
        /*00b0*/ 	.word	index@(.nv.constant0.triton_poi_fused__native_batch_norm_legit_no_training_convolution_relu_8)
        /*00b4*/ 	.short	0x0210
        /*00b6*/ 	.short	0x003c


	//----- nvinfo : EIATTR_SW_WAR
	.align		4
.L_33:
        /*00b8*/ 	.byte	0x04, 0x36
        /*00ba*/ 	.short	(.L_35 - .L_34)
.L_34:
        /*00bc*/ 	.word	0x00000008
.L_35:


//--------------------- .nv.callgraph             --------------------------
	.section	.nv.callgraph,"",@"SHT_CUDA_CALLGRAPH"
	.align	4
	.sectionentsize	8
	.align		4
        /*0000*/ 	.word	0x00000000
	.align		4
        /*0004*/ 	.word	0xffffffff
	.align		4
        /*0008*/ 	.word	0x00000000
	.align		4
        /*000c*/ 	.word	0xfffffffe
	.align		4
        /*0010*/ 	.word	0x00000000
	.align		4
        /*0014*/ 	.word	0xfffffffd
	.align		4
        /*0018*/ 	.word	0x00000000
	.align		4
        /*001c*/ 	.word	0xfffffffc


//--------------------- .nv.constant4             --------------------------
	.section	.nv.constant4,"a",@progbits
	.align	8
	.align		8
.nv.constant4:
        /*0000*/ 	.dword	_$_str
	.align		8
        /*0008*/ 	.dword	_$_str_$_2


//--------------------- .text.triton_poi_fused__native_batch_norm_legit_no_training_convolution_relu_8 --------------------------
	.section	.text.triton_poi_fused__native_batch_norm_legit_no_training_convolution_relu_8,"ax",@progbits
	.align	128
        .global         triton_poi_fused__native_batch_norm_legit_no_training_convolution_relu_8
        .type           triton_poi_fused__native_batch_norm_legit_no_training_convolution_relu_8,@function
        .size           triton_poi_fused__native_batch_norm_legit_no_training_convolution_relu_8,(.L_x_1 - triton_poi_fused__native_batch_norm_legit_no_training_convolution_relu_8)
        .other          triton_poi_fused__native_batch_norm_legit_no_training_convolution_relu_8,@"STO_CUDA_ENTRY STV_DEFAULT"
triton_poi_fused__native_batch_norm_legit_no_training_convolution_relu_8:
.text.triton_poi_fused__native_batch_norm_legit_no_training_convolution_relu_8:
[----:B------:R-:W-:Y:S01]  /*0000*/  LDC R1, c[0x0][0x28] ;  /* 0x00000a00ff017b82 */ /* 0x000fe20000000800 */
[----:B------:R-:W1:Y:S07]  /*0010*/  S2R R0, SR_TID.X ;  /* 0x0000000000007919 */ /* 0x000e6e0000002100 */
[----:B------:R-:W2:Y:S01]  /*0020*/  LDC.64 R4, c[0x0][0x228] ;  /* 0x00008a00ff047b82 */ /* 0x000ea20000000a00 */
[----:B------:R-:W-:Y:S01]  /*0030*/  ULDC.64 UR4, c[0x0][0x208] ;  /* 0x0000820000047ab9 */ /* 0x000fe20000000a00 */
[----:B------:R-:W3:Y:S06]  /*0040*/  S2R R7, SR_CTAID.X ;  /* 0x0000000000077919 */ /* 0x000eec0000002500 */
[----:B------:R-:W4:Y:S08]  /*0050*/  LDC.64 R16, c[0x0][0x218] ;  /* 0x00008600ff107b82 */ /* 0x000f300000000a00 */
[----:B------:R-:W5:Y:S01]  /*0060*/  LDC.64 R28, c[0x0][0x210] ;  /* 0x00008400ff1c7b82 */ /* 0x000f620000000a00 */
[----:B-1----:R-:W-:-:S02]  /*0070*/  SHF.L.U32 R0, R0, 0x2, RZ ;  /* 0x0000000200007819 */ /* 0x002fc400000006ff */
[----:B---3--:R-:W-:Y:S02]  /*0080*/  SHF.R.S32.HI R3, RZ, 0x15, R7 ;  /* 0x00000015ff037819 */ /* 0x008fe40000011407 */
[----:B------:R-:W-:Y:S02]  /*0090*/  LOP3.LUT R0, R0, 0x1fc, RZ, 0xc0, !PT ;  /* 0x000001fc00007812 */ /* 0x000fe400078ec0ff */
[----:B------:R-:W-:Y:S02]  /*00a0*/  SGXT R3, R3, 0x1 ;  /* 0x000000010303781a */ /* 0x000fe40000000200 */
[----:B------:R-:W-:-:S04]  /*00b0*/  LEA R0, R7, R0, 0xa ;  /* 0x0000000007007211 */ /* 0x000fc800078e50ff */
[----:B------:R-:W-:-:S04]  /*00c0*/  LEA.HI R3, R3, R0, RZ, 0x8 ;  /* 0x0000000003037211 */ /* 0x000fc800078f40ff */
[----:B------:R-:W-:-:S04]  /*00d0*/  LOP3.LUT R3, R3, 0xffffff00, RZ, 0xc0, !PT ;  /* 0xffffff0003037812 */ /* 0x000fc800078ec0ff */
[----:B------:R-:W-:Y:S01]  /*00e0*/  IADD3 R24, R0, -R3, RZ ;  /* 0x8000000300187210 */ /* 0x000fe20007ffe0ff */
[----:B-----5:R-:W-:Y:S01]  /*00f0*/  IMAD.WIDE R28, R0, 0x4, R28 ;  /* 0x00000004001c7825 */ /* 0x020fe200078e021c */
[----:B------:R-:W1:Y:S03]  /*0100*/  LDC.64 R2, c[0x0][0x220] ;  /* 0x00008800ff027b82 */ /* 0x000e660000000a00 */
[C---:B--2---:R-:W-:Y:S01]  /*0110*/  IMAD.WIDE R4, R24.reuse, 0x4, R4 ;  /* 0x0000000418047825 */ /* 0x044fe200078e0204 */
[----:B------:R-:W2:Y:S03]  /*0120*/  LDG.E.128 R12, desc[UR4][R28.64+0x800] ;  /* 0x000800041c0c7981 */ /* 0x000ea6000c1e1d00 */
[C---:B----4-:R-:W-:Y:S01]  /*0130*/  IMAD.WIDE R16, R24.reuse, 0x4, R16 ;  /* 0x0000000418107825 */ /* 0x050fe200078e0210 */
[----:B------:R-:W3:Y:S04]  /*0140*/  LDG.E.128 R20, desc[UR4][R28.64] ;  /* 0x000000041c147981 */ /* 0x000ee8000c1e1d00 */
[----:B------:R-:W4:Y:S04]  /*0150*/  LDG.E.EL.128 R4, desc[UR4][R4.64] ;  /* 0x0000000404047981 */ /* 0x000f28000c2e1d00 */
[----:B------:R-:W2:Y:S01]  /*0160*/  LDG.E.EL.128 R16, desc[UR4][R16.64] ;  /* 0x0000000410107981 */ /* 0x000ea2000c2e1d00 */
[----:B-1----:R-:W-:-:S05]  /*0170*/  IMAD.WIDE R2, R24, 0x4, R2 ;  /* 0x0000000418027825 */ /* 0x002fca00078e0202 */
[----:B------:R1:W5:Y:S02]  /*0180*/  LDG.E.EL.128 R8, desc[UR4][R2.64] ;  /* 0x0000000402087981 */ /* 0x000364000c2e1d00 */
[----:B-1----:R-:W-:Y:S01]  /*0190*/  HFMA2.MMA R2, -RZ, RZ, 1.625, 0 ;  /* 0x3e800000ff027435 */ /* 0x002fe200000001ff */
[----:B----4-:R-:W-:Y:S01]  /*01a0*/  FADD R4, R4, 9.9999997473787516356e-06 ;  /* 0x3727c5ac04047421 */ /* 0x010fe20000000000 */
[----:B------:R-:W-:-:S03]  /*01b0*/  FADD R5, R5, 9.9999997473787516356e-06 ;  /* 0x3727c5ac05057421 */ /* 0x000fc60000000000 */
[----:B------:R-:W1:Y:S08]  /*01c0*/  MUFU.SQRT R25, R4 ;  /* 0x0000000400197308 */ /* 0x000e700000002000 */
[----:B------:R-:W4:Y:S01]  /*01d0*/  MUFU.SQRT R26, R5 ;  /* 0x00000005001a7308 */ /* 0x000f220000002000 */
[----:B------:R-:W-:Y:S01]  /*01e0*/  FADD R6, R6, 9.9999997473787516356e-06 ;  /* 0x3727c5ac06067421 */ /* 0x000fe20000000000 */
[----:B-1----:R-:W-:-:S02]  /*01f0*/  FSETP.GT.AND P0, PT, R25, 8.50705917302346158658e+37, PT ;  /* 0x7e8000001900780b */ /* 0x002fc40003f04000 */
[C---:B------:R-:W-:Y:S02]  /*0200*/  FSETP.GEU.AND P3, PT, R25.reuse, 1.175494350822287508e-38, PT ;  /* 0x008000001900780b */ /* 0x040fe40003f6e000 */
[C---:B----4-:R-:W-:Y:S02]  /*0210*/  FSETP.GT.AND P1, PT, R26.reuse, 8.50705917302346158658e+37, PT ;  /* 0x7e8000001a00780b */ /* 0x050fe40003f24000 */
[----:B------:R-:W-:Y:S01]  /*0220*/  FSETP.GEU.AND P4, PT, R26, 1.175494350822287508e-38, PT ;  /* 0x008000001a00780b */ /* 0x000fe20003f8e000 */
[----:B------:R-:W1:Y:S06]  /*0230*/  MUFU.SQRT R6, R6 ;  /* 0x0000000600067308 */ /* 0x000e6c0000002000 */
[----:B------:R-:W-:-:S04]  /*0240*/  @P0 FMUL R25, R25, 0.25 ;  /* 0x3e80000019190820 */ /* 0x000fc80000400000 */
[----:B------:R-:W-:Y:S01]  /*0250*/  @!P3 FMUL R25, R25, 16777216 ;  /* 0x4b8000001919b820 */ /* 0x000fe20000400000 */
[----:B------:R-:W-:-:S04]  /*0260*/  @P1 FMUL R26, R26, 0.25 ;  /* 0x3e8000001a1a1820 */ /* 0x000fc80000400000 */
[----:B------:R-:W-:Y:S01]  /*0270*/  @!P4 FMUL R26, R26, 16777216 ;  /* 0x4b8000001a1ac820 */ /* 0x000fe20000400000 */
[----:B------:R-:W4:Y:S01]  /*0280*/  MUFU.RCP R25, R25 ;  /* 0x0000001900197308 */ /* 0x000f220000001000 */
[----:B-1----:R-:W-:Y:S02]  /*0290*/  FSETP.GT.AND P2, PT, R6, 8.50705917302346158658e+37, PT ;  /* 0x7e8000000600780b */ /* 0x002fe40003f44000 */
[----:B------:R-:W-:-:S05]  /*02a0*/  FSEL R4, R2, 1, P0 ;  /* 0x3f80000002047808 */ /* 0x000fca0000000000 */
[----:B------:R-:W1:Y:S01]  /*02b0*/  MUFU.RCP R26, R26 ;  /* 0x0000001a001a7308 */ /* 0x000e620000001000 */
[----:B------:R-:W-:Y:S02]  /*02c0*/  FSETP.GEU.AND P5, PT, R6, 1.175494350822287508e-38, PT ;  /* 0x008000000600780b */ /* 0x000fe40003fae000 */
[----:B------:R-:W-:Y:S01]  /*02d0*/  FSEL R3, R2, 1, P1 ;  /* 0x3f80000002037808 */ /* 0x000fe20000800000 */
[----:B------:R-:W-:-:S04]  /*02e0*/  @!P3 FMUL R4, R4, 16777216 ;  /* 0x4b8000000404b820 */ /* 0x000fc80000400000 */
[----:B------:R-:W-:Y:S01]  /*02f0*/  @!P4 FMUL R3, R3, 16777216 ;  /* 0x4b8000000303c820 */ /* 0x000fe20000400000 */
[----:B----4-:R-:W-:Y:S01]  /*0300*/  FMUL R5, R25, R4 ;  /* 0x0000000419057220 */ /* 0x010fe20000400000 */
[----:B------:R-:W-:Y:S01]  /*0310*/  @P2 FMUL R6, R6, 0.25 ;  /* 0x3e80000006062820 */ /* 0x000fe20000400000 */
[--C-:B--2---:R-:W-:Y:S01]  /*0320*/  FADD R15, R15, R19.reuse ;  /* 0x000000130f0f7221 */ /* 0x104fe20000000000 */
[--C-:B------:R-:W-:Y:S01]  /*0330*/  FADD R14, R14, R18.reuse ;  /* 0x000000120e0e7221 */ /* 0x100fe20000000000 */
[----:B---3--:R-:W-:Y:S01]  /*0340*/  FADD R19, R23, R19 ;  /* 0x0000001317137221 */ /* 0x008fe20000000000 */
[----:B------:R-:W-:Y:S01]  /*0350*/  FADD R18, R22, R18 ;  /* 0x0000001216127221 */ /* 0x000fe20000000000 */
[----:B-1----:R-:W-:Y:S01]  /*0360*/  FMUL R4, R26, R3 ;  /* 0x000000031a047220 */ /* 0x002fe20000400000 */
[----:B------:R-:W1:Y:S01]  /*0370*/  LDC.64 R22, c[0x0][0x238] ;  /* 0x00008e00ff167b82 */ /* 0x000e620000000a00 */
[----:B------:R-:W-:-:S07]  /*0380*/  @!P5 FMUL R6, R6, 16777216 ;  /* 0x4b8000000606d820 */ /* 0x000fce0000400000 */
[----:B------:R-:W2:Y:S01]  /*0390*/  LDC.64 R26, c[0x0][0x230] ;  /* 0x00008c00ff1a7b82 */ /* 0x000ea20000000a00 */
[----:B------:R-:W3:Y:S01]  /*03a0*/  MUFU.RCP R6, R6 ;  /* 0x0000000600067308 */ /* 0x000ee20000001000 */
[----:B------:R-:W-:Y:S01]  /*03b0*/  FSEL R3, R2, 1, P2 ;  /* 0x3f80000002037808 */ /* 0x000fe20001000000 */
[--C-:B------:R-:W-:Y:S01]  /*03c0*/  FADD R12, R12, R16.reuse ;  /* 0x000000100c0c7221 */ /* 0x100fe20000000000 */
[----:B------:R-:W-:Y:S01]  /*03d0*/  FADD R16, R20, R16 ;  /* 0x0000001014107221 */ /* 0x000fe20000000000 */
[--C-:B------:R-:W-:Y:S02]  /*03e0*/  FADD R13, R13, R17.reuse ;  /* 0x000000110d0d7221 */ /* 0x100fe40000000000 */
[----:B------:R-:W-:Y:S01]  /*03f0*/  @!P5 FMUL R3, R3, 16777216 ;  /* 0x4b8000000303d820 */ /* 0x000fe20000400000 */
[----:B------:R-:W-:-:S03]  /*0400*/  FADD R17, R21, R17 ;  /* 0x0000001115117221 */ /* 0x000fc60000000000 */
[----:B---3--:R-:W-:Y:S01]  /*0410*/  FMUL R3, R6, R3 ;  /* 0x0000000306037220 */ /* 0x008fe20000400000 */
[C---:B-----5:R-:W-:Y:S01]  /*0420*/  FADD R6, -R8.reuse, R12 ;  /* 0x0000000c08067221 */ /* 0x060fe20000000100 */
[----:B------:R-:W-:Y:S01]  /*0430*/  FADD R8, -R8, R16 ;  /* 0x0000001008087221 */ /* 0x000fe20000000100 */
[----:B--2---:R-:W-:-:S04]  /*0440*/  IMAD.WIDE R20, R24, 0x4, R26 ;  /* 0x0000000418147825 */ /* 0x004fc800078e021a */
[----:B-1----:R-:W-:-:S04]  /*0450*/  IMAD.WIDE R24, R24, 0x4, R22 ;  /* 0x0000000418187825 */ /* 0x002fc800078e0216 */
[----:B------:R-:W-:Y:S01]  /*0460*/  FADD R23, -R9, R13 ;  /* 0x0000000d09177221 */ /* 0x000fe20000000100 */
[C---:B------:R-:W-:Y:S01]  /*0470*/  FMUL R6, R5.reuse, R6 ;  /* 0x0000000605067220 */ /* 0x040fe20000400000 */
[----:B------:R-:W-:Y:S02]  /*0480*/  FMUL R5, R5, R8 ;  /* 0x0000000805057220 */ /* 0x000fe40000400000 */
[----:B------:R-:W-:Y:S01]  /*0490*/  FMUL R8, R4, R23 ;  /* 0x0000001704087220 */ /* 0x000fe20000400000 */
[----:B------:R-:W2:Y:S04]  /*04a0*/  LDG.E.EL.128 R24, desc[UR4][R24.64] ;  /* 0x0000000418187981 */ /* 0x000ea8000c2e1d00 */
[----:B------:R-:W2:Y:S01]  /*04b0*/  LDG.E.EL.128 R20, desc[UR4][R20.64] ;  /* 0x0000000414147981 */ /* 0x000ea2000c2e1d00 */
[----:B------:R-:W-:-:S04]  /*04c0*/  FADD R9, -R9, R17 ;  /* 0x0000001109097221 */ /* 0x000fc80000000100 */
[----:B------:R-:W-:Y:S01]  /*04d0*/  FMUL R9, R4, R9 ;  /* 0x0000000904097220 */ /* 0x000fe20000400000 */
[----:B------:R-:W-:-:S04]  /*04e0*/  FADD R4, R7, 9.9999997473787516356e-06 ;  /* 0x3727c5ac07047421 */ /* 0x000fc80000000000 */
[----:B------:R-:W1:Y:S02]  /*04f0*/  MUFU.SQRT R7, R4 ;  /* 0x0000000400077308 */ /* 0x000e640000002000 */
[C---:B-1----:R-:W-:Y:S02]  /*0500*/  FSETP.GT.AND P0, PT, R7.reuse, 8.50705917302346158658e+37, PT ;  /* 0x7e8000000700780b */ /* 0x042fe40003f04000 */
[----:B------:R-:W-:-:S11]  /*0510*/  FSETP.GEU.AND P1, PT, R7, 1.175494350822287508e-38, PT ;  /* 0x008000000700780b */ /* 0x000fd60003f2e000 */
[----:B------:R-:W-:-:S04]  /*0520*/  @P0 FMUL R7, R7, 0.25 ;  /* 0x3e80000007070820 */ /* 0x000fc80000400000 */
[----:B------:R-:W-:-:S06]  /*0530*/  @!P1 FMUL R7, R7, 16777216 ;  /* 0x4b80000007079820 */ /* 0x000fcc0000400000 */
[----:B------:R-:W1:Y:S01]  /*0540*/  MUFU.RCP R7, R7 ;  /* 0x0000000700077308 */ /* 0x000e620000001000 */
[----:B------:R-:W-:-:S05]  /*0550*/  FSEL R2, R2, 1, P0 ;  /* 0x3f80000002027808 */ /* 0x000fca0000000000 */
[----:B------:R-:W-:-:S04]  /*0560*/  @!P1 FMUL R2, R2, 16777216 ;  /* 0x4b80000002029820 */ /* 0x000fc80000400000 */
[----:B-1----:R-:W-:Y:S01]  /*0570*/  FMUL R2, R7, R2 ;  /* 0x0000000207027220 */ /* 0x002fe20000400000 */
[C---:B------:R-:W-:Y:S01]  /*0580*/  FADD R7, -R11.reuse, R15 ;  /* 0x0000000f0b077221 */ /* 0x040fe20000000100 */
[----:B------:R-:W-:Y:S01]  /*0590*/  FADD R11, -R11, R19 ;  /* 0x000000130b0b7221 */ /* 0x000fe20000000100 */
[----:B------:R-:W-:Y:S04]  /*05a0*/  STG.E.128 desc[UR4][R28.64], R16 ;  /* 0x000000101c007986 */ /* 0x000fe8000c101d04 */
[----:B------:R-:W-:Y:S01]  /*05b0*/  STG.E.128 desc[UR4][R28.64+0x800], R12 ;  /* 0x0008000c1c007986 */ /* 0x000fe2000c101d04 */
[C-C-:B--2---:R-:W-:Y:S01]  /*05c0*/  FFMA R4, R20.reuse, R5, R24.reuse ;  /* 0x0000000514047223 */ /* 0x144fe20000000018 */
[----:B------:R-:W-:Y:S01]  /*05d0*/  FFMA R20, R20, R6, R24 ;  /* 0x0000000614147223 */ /* 0x000fe20000000018 */
[C-C-:B------:R-:W-:Y:S01]  /*05e0*/  FFMA R9, R21.reuse, R9, R25.reuse ;  /* 0x0000000915097223 */ /* 0x140fe20000000019 */
[----:B------:R-:W-:Y:S01]  /*05f0*/  FFMA R8, R21, R8, R25 ;  /* 0x0000000815087223 */ /* 0x000fe20000000019 */
[----:B------:R-:W-:Y:S01]  /*0600*/  FADD R6, -R10, R14 ;  /* 0x0000000e0a067221 */ /* 0x000fe20000000100 */
[----:B------:R-:W1:Y:S03]  /*0610*/  LDC.64 R24, c[0x0][0x240] ;  /* 0x00009000ff187b82 */ /* 0x000e660000000a00 */
[----:B------:R-:W-:Y:S01]  /*0620*/  FMUL R5, R3, R6 ;  /* 0x0000000603057220 */ /* 0x000fe20000400000 */
[----:B------:R-:W-:Y:S01]  /*0630*/  FMUL R6, R2, R7 ;  /* 0x0000000702067220 */ /* 0x000fe20000400000 */
[----:B------:R-:W-:Y:S01]  /*0640*/  FADD R10, -R10, R18 ;  /* 0x000000120a0a7221 */ /* 0x000fe20000000100 */
[----:B------:R-:W-:-:S02]  /*0650*/  FMUL R2, R2, R11 ;  /* 0x0000000b02027220 */ /* 0x000fc40000400000 */
[--C-:B------:R-:W-:Y:S01]  /*0660*/  FFMA R7, R23, R6, R27.reuse ;  /* 0x0000000617077223 */ /* 0x100fe2000000001b */
[----:B------:R-:W-:Y:S01]  /*0670*/  FMUL R3, R3, R10 ;  /* 0x0000000a03037220 */ /* 0x000fe20000400000 */
[C-C-:B------:R-:W-:Y:S01]  /*0680*/  FFMA R5, R22.reuse, R5, R26.reuse ;  /* 0x0000000516057223 */ /* 0x140fe2000000001a */
[----:B------:R-:W-:Y:S02]  /*0690*/  FFMA R2, R23, R2, R27 ;  /* 0x0000000217027223 */ /* 0x000fe4000000001b */
[----:B------:R-:W-:Y:S01]  /*06a0*/  FSETP.GEU.AND P6, PT, R7, RZ, PT ;  /* 0x000000ff0700720b */ /* 0x000fe20003fce000 */
[----:B------:R-:W-:Y:S01]  /*06b0*/  FFMA R3, R22, R3, R26 ;  /* 0x0000000316037223 */ /* 0x000fe2000000001a */
[----:B------:R-:W-:Y:S02]  /*06c0*/  FSETP.GEU.AND P5, PT, R5, RZ, PT ;  /* 0x000000ff0500720b */ /* 0x000fe40003fae000 */
[----:B------:R-:W-:Y:S02]  /*06d0*/  FSETP.GEU.AND P4, PT, R8, RZ, PT ;  /* 0x000000ff0800720b */ /* 0x000fe40003f8e000 */
[----:B------:R-:W-:-:S02]  /*06e0*/  SEL R7, R7, RZ, P6 ;  /* 0x000000ff07077207 */ /* 0x000fc40003000000 */
[----:B------:R-:W-:Y:S02]  /*06f0*/  FSETP.GEU.AND P6, PT, R4, RZ, PT ;  /* 0x000000ff0400720b */ /* 0x000fe40003fce000 */
[----:B------:R-:W-:Y:S02]  /*0700*/  FSETP.GEU.AND P0, PT, R20, RZ, PT ;  /* 0x000000ff1400720b */ /* 0x000fe40003f0e000 */
[----:B------:R-:W-:Y:S02]  /*0710*/  FSETP.GEU.AND P3, PT, R2, RZ, PT ;  /* 0x000000ff0200720b */ /* 0x000fe40003f6e000 */
[----:B------:R-:W-:Y:S02]  /*0720*/  FSETP.GEU.AND P2, PT, R3, RZ, PT ;  /* 0x000000ff0300720b */ /* 0x000fe40003f4e000 */
[----:B------:R-:W-:Y:S02]  /*0730*/  FSETP.GEU.AND P1, PT, R9, RZ, PT ;  /* 0x000000ff0900720b */ /* 0x000fe40003f2e000 */
[----:B------:R-:W-:-:S02]  /*0740*/  SEL R6, R5, RZ, P5 ;  /* 0x000000ff05067207 */ /* 0x000fc40002800000 */
[----:B------:R-:W-:Y:S01]  /*0750*/  SEL R5, R8, RZ, P4 ;  /* 0x000000ff08057207 */ /* 0x000fe20002000000 */
[----:B-1----:R-:W-:Y:S01]  /*0760*/  IMAD.WIDE R24, R0, 0x4, R24 ;  /* 0x0000000400187825 */ /* 0x002fe200078e0218 */
[----:B------:R-:W-:Y:S02]  /*0770*/  SEL R8, R4, RZ, P6 ;  /* 0x000000ff04087207 */ /* 0x000fe40003000000 */
[----:B------:R-:W-:Y:S02]  /*0780*/  SEL R11, R2, RZ, P3 ;  /* 0x000000ff020b7207 */ /* 0x000fe40001800000 */
[----:B------:R-:W-:Y:S02]  /*0790*/  SEL R10, R3, RZ, P2 ;  /* 0x000000ff030a7207 */ /* 0x000fe40001000000 */
[----:B------:R-:W-:Y:S02]  /*07a0*/  SEL R9, R9, RZ, P1 ;  /* 0x000000ff09097207 */ /* 0x000fe40000800000 */
[----:B------:R-:W-:-:S03]  /*07b0*/  SEL R4, R20, RZ, P0 ;  /* 0x000000ff14047207 */ /* 0x000fc60000000000 */
[----:B------:R-:W-:Y:S04]  /*07c0*/  STG.E.128 desc[UR4][R24.64], R8 ;  /* 0x0000000818007986 */ /* 0x000fe8000c101d04 */
[----:B------:R-:W-:Y:S01]  /*07d0*/  STG.E.128 desc[UR4][R24.64+0x800], R4 ;  /* 0x0008000418007986 */ /* 0x000fe2000c101d04 */
[----:B------:R-:W-:Y:S05]  /*07e0*/  EXIT ;  /* 0x000000000000794d */ /* 0x000fea0003800000 */
.L_x_0:
[----:B------:R-:W-:-:S00]  /*07f0*/  BRA `(.L_x_0) ;  /* 0xfffffffc00fc7947 */ /* 0x000fc0000383ffff */
[----:B------:R-:W-:-:S00]  /*0800*/  NOP ;  /* 0x0000000000007918 */ /* 0x000fc00000000000 */
[----:B------:R-:W-:-:S00]  /*0810*/  NOP ;  /* 0x0000000000007918 */ /* 0x000fc00000000000 */
[----:B------:R-:W-:-:S00]  /*0820*/  NOP ;  /* 0x0000000000007918 */ /* 0x000fc00000000000 */
[----:B------:R-:W-:-:S00]  /*0830*/  NOP ;  /* 0x0000000000007918 */ /* 0x000fc00000000000 */
[----:B------:R-:W-:-:S00]  /*0840*/  NOP ;  /* 0x0000000000007918 */ /* 0x000fc00000000000 */
[----:B------:R-:W-:-:S00]  /*0850*/  NOP ;  /* 0x0000000000007918 */ /* 0x000fc00000000000 */
[----:B------:R-:W-:-:S00]  /*0860*/  NOP ;  /* 0x0000000000007918 */ /* 0x000fc00000000000 */
[----:B------:R-:W-:-:S00]  /*0870*/  NOP ;  /* 0x0000000000007918 */ /* 0x000fc00000000000 */
.L_x_1:


//--------------------- .nv.global.init           --------------------------
	.section	.nv.global.init,"aw",@progbits
.nv.global.init:
	.type		_$_str,@object
	.size		_$_str,(_$_str_$_2 - _$_str)
_$_str:
        /*0000*/ 	.byte	0x5f, 0x5f, 0x43, 0x55, 0x44, 0x41, 0x5f, 0x46, 0x54, 0x5a, 0x00
	.type		_$_str_$_2,@object
	.size		_$_str_$_2,(.L_1 - _$_str_$_2)
_$_str_$_2:
        /*000b*/ 	.byte	0x5f, 0x5f, 0x43, 0x55, 0x44, 0x41, 0x5f, 0x50, 0x52, 0x45, 0x43, 0x5f, 0x53, 0x51, 0x52, 0x54
        /*001b*/ 	.byte	0x00
.L_1:


//--------------------- .nv.constant0.triton_poi_fused__native_batch_norm_legit_no_training_convolution_relu_8 --------------------------
	.section	.nv.constant0.triton_poi_fused__native_batch_norm_legit_no_training_convolution_relu_8,"a",@progbits
	.sectionflags	@""
	.align	4
.nv.constant0.triton_poi_fused__native_batch_norm_legit_no_training_convolution_relu_8:
	.zero		588
